	.headerflags	@"EF_CUDA_TEXMODE_UNIFIED EF_CUDA_64BIT_ADDRESS EF_CUDA_ACCELERATORS EF_CUDA_SM90 EF_CUDA_VIRTUAL_SM(EF_CUDA_SM90)"
	.elftype	@"ET_EXEC"


//--------------------- .nv.info                  --------------------------
	.section	.nv.info,"",@"SHT_CUDA_INFO"
	.align	4


	//----- nvinfo : EIATTR_REGCOUNT
	.align		4
        /*0000*/ 	.byte	0x04, 0x2f
        /*0002*/ 	.short	(.L_3 - .L_2)
	.align		4
.L_2:
        /*0004*/ 	.word	index@(triton_poi_fused__native_batch_norm_legit_no_training_relu_24)
        /*0008*/ 	.word	0x00000011


	//----- nvinfo : EIATTR_MIN_STACK_SIZE
	.align		4
.L_3:
        /*000c*/ 	.byte	0x04, 0x12
        /*000e*/ 	.short	(.L_5 - .L_4)
	.align		4
.L_4:
        /*0010*/ 	.word	index@(triton_poi_fused__native_batch_norm_legit_no_training_relu_24)
        /*0014*/ 	.word	0x00000000


	//----- nvinfo : EIATTR_FRAME_SIZE
	.align		4
.L_5:
        /*0018*/ 	.byte	0x04, 0x11
        /*001a*/ 	.short	(.L_7 - .L_6)
	.align		4
.L_6:
        /*001c*/ 	.word	index@(triton_poi_fused__native_batch_norm_legit_no_training_relu_24)
        /*0020*/ 	.word	0x00000000


	//----- nvinfo : EIATTR_MIN_STACK_SIZE
	.align		4
.L_7:
        /*0024*/ 	.byte	0x04, 0x12
        /*0026*/ 	.short	(.L_9 - .L_8)
	.align		4
.L_8:
        /*0028*/ 	.word	index@(triton_poi_fused__native_batch_norm_legit_no_training_relu_24)
        /*002c*/ 	.word	0x00000000
.L_9:


//--------------------- .nv.info.triton_poi_fused__native_batch_norm_legit_no_training_relu_24 --------------------------
	.section	.nv.info.triton_poi_fused__native_batch_norm_legit_no_training_relu_24,"",@"SHT_CUDA_INFO"
	.sectionflags	@""
	.align	4


	//----- nvinfo : EIATTR_CUDA_API_VERSION
	.align		4
        /*0000*/ 	.byte	0x04, 0x37
        /*0002*/ 	.short	(.L_11 - .L_10)
.L_10:
        /*0004*/ 	.word	0x0000007c


	//----- nvinfo : EIATTR_KPARAM_INFO
	.align		4
.L_11:
        /*0008*/ 	.byte	0x04, 0x17
        /*000a*/ 	.short	(.L_13 - .L_12)
.L_12:
        /*000c*/ 	.word	0x00000000
        /*0010*/ 	.short	0x0006
        /*0012*/ 	.short	0x0030
        /*0014*/ 	.byte	0x00, 0xf0, 0x11, 0x00


	//----- nvinfo : EIATTR_KPARAM_INFO
	.align		4
.L_13:
        /*0018*/ 	.byte	0x04, 0x17
        /*001a*/ 	.short	(.L_15 - .L_14)
.L_14:
        /*001c*/ 	.word	0x00000000
        /*0020*/ 	.short	0x0005
        /*0022*/ 	.short	0x0028
        /*0024*/ 	.byte	0x00, 0xf4, 0x21, 0x00


	//----- nvinfo : EIATTR_KPARAM_INFO
	.align		4
.L_15:
        /*0028*/ 	.byte	0x04, 0x17
        /*002a*/ 	.short	(.L_17 - .L_16)
.L_16:
        /*002c*/ 	.word	0x00000000
        /*0030*/ 	.short	0x0004
        /*0032*/ 	.short	0x0020
        /*0034*/ 	.byte	0x00, 0xf4, 0x21, 0x00


	//----- nvinfo : EIATTR_KPARAM_INFO
	.align		4
.L_17:
        /*0038*/ 	.byte	0x04, 0x17
        /*003a*/ 	.short	(.L_19 - .L_18)
.L_18:
        /*003c*/ 	.word	0x00000000
        /*0040*/ 	.short	0x0003
        /*0042*/ 	.short	0x0018
        /*0044*/ 	.byte	0x00, 0xf4, 0x21, 0x00


	//----- nvinfo : EIATTR_KPARAM_INFO
	.align		4
.L_19:
        /*0048*/ 	.byte	0x04, 0x17
        /*004a*/ 	.short	(.L_21 - .L_20)
.L_20:
        /*004c*/ 	.word	0x00000000
        /*0050*/ 	.short	0x0002
        /*0052*/ 	.short	0x0010
        /*0054*/ 	.byte	0x00, 0xf4, 0x21, 0x00


	//----- nvinfo : EIATTR_KPARAM_INFO
	.align		4
.L_21:
        /*0058*/ 	.byte	0x04, 0x17
        /*005a*/ 	.short	(.L_23 - .L_22)
.L_22:
        /*005c*/ 	.word	0x00000000
        /*0060*/ 	.short	0x0001
        /*0062*/ 	.short	0x0008
        /*0064*/ 	.byte	0x00, 0xf4, 0x21, 0x00


	//----- nvinfo : EIATTR_KPARAM_INFO
	.align		4
.L_23:
        /*0068*/ 	.byte	0x04, 0x17
        /*006a*/ 	.short	(.L_25 - .L_24)
.L_24:
        /*006c*/ 	.word	0x00000000
        /*0070*/ 	.short	0x0000
        /*0072*/ 	.short	0x0000
        /*0074*/ 	.byte	0x00, 0xf4, 0x21, 0x00


	//----- nvinfo : EIATTR_SPARSE_MMA_MASK
	.align		4
.L_25:
        /*0078*/ 	.byte	0x03, 0x50
        /*007a*/ 	.short	0x0000


	//----- nvinfo : EIATTR_MAXREG_COUNT
	.align		4
        /*007c*/ 	.byte	0x03, 0x1b
        /*007e*/ 	.short	0x00ff


	//----- nvinfo : EIATTR_EXIT_INSTR_OFFSETS
	.align		4
        /*0080*/ 	.byte	0x04, 0x1c
        /*0082*/ 	.short	(.L_27 - .L_26)


	//   ....[0]....
.L_26:
        /*0084*/ 	.word	0x00000360


	//----- nvinfo : EIATTR_REQNTID
	.align		4
.L_27:
        /*0088*/ 	.byte	0x04, 0x10
        /*008a*/ 	.short	(.L_29 - .L_28)
.L_28:
        /*008c*/ 	.word	0x00000080
        /*0090*/ 	.word	0x00000001
        /*0094*/ 	.word	0x00000001


	//----- nvinfo : EIATTR_CBANK_PARAM_SIZE
	.align		4
.L_29:
        /*0098*/ 	.byte	0x03, 0x19
        /*009a*/ 	.short	0x0034


	//----- nvinfo : EIATTR_PARAM_CBANK
	.align		4
        /*009c*/ 	.byte	0x04, 0x0a
        /*009e*/ 	.short	(.L_31 - .L_30)
	.align		4
.L_30:
        /*00a0*/ 	.word	index@(.nv.constant0.triton_poi_fused__native_batch_norm_legit_no_training_relu_24)
        /*00a4*/ 	.short	0x0210
        /*00a6*/ 	.short	0x0034


	//----- nvinfo : EIATTR_SW_WAR
	.align		4
.L_31:
        /*00a8*/ 	.byte	0x04, 0x36
        /*00aa*/ 	.short	(.L_33 - .L_32)
.L_32:
        /*00ac*/ 	.word	0x00000008
.L_33:


//--------------------- .nv.callgraph             --------------------------
	.section	.nv.callgraph,"",@"SHT_CUDA_CALLGRAPH"
	.align	4
	.sectionentsize	8
	.align		4
        /*0000*/ 	.word	0x00000000
	.align		4
        /*0004*/ 	.word	0xffffffff
	.align		4
        /*0008*/ 	.word	0x00000000
	.align		4
        /*000c*/ 	.word	0xfffffffe
	.align		4
        /*0010*/ 	.word	0x00000000
	.align		4
        /*0014*/ 	.word	0xfffffffd
	.align		4
        /*0018*/ 	.word	0x00000000
	.align		4
        /*001c*/ 	.word	0xfffffffc


//--------------------- .nv.constant4             --------------------------
	.section	.nv.constant4,"a",@progbits
	.align	8
	.align		8
.nv.constant4:
        /*0000*/ 	.dword	_$_str
	.align		8
        /*0008*/ 	.dword	_$_str_$_2


//--------------------- .text.triton_poi_fused__native_batch_norm_legit_no_training_relu_24 --------------------------
	.section	.text.triton_poi_fused__native_batch_norm_legit_no_training_relu_24,"ax",@progbits
	.align	128
        .global         triton_poi_fused__native_batch_norm_legit_no_training_relu_24
        .type           triton_poi_fused__native_batch_norm_legit_no_training_relu_24,@function
        .size           triton_poi_fused__native_batch_norm_legit_no_training_relu_24,(.L_x_1 - triton_poi_fused__native_batch_norm_legit_no_training_relu_24)
        .other          triton_poi_fused__native_batch_norm_legit_no_training_relu_24,@"STO_CUDA_ENTRY STV_DEFAULT"
triton_poi_fused__native_batch_norm_legit_no_training_relu_24:
.text.triton_poi_fused__native_batch_norm_legit_no_training_relu_24:
[----:B------:R-:W-:Y:S01]  /*0000*/  LDC R1, c[0x0][0x28] ;  /* 0x00000a00ff017b82 */ /* 0x000fe20000000800 */
[----:B------:R-:W1:Y:S07]  /*0010*/  S2R R0, SR_TID.X ;  /* 0x0000000000007919 */ /* 0x000e6e0000002100 */
[----:B------:R-:W2:Y:S01]  /*0020*/  LDC.64 R6, c[0x0][0x220] ;  /* 0x00008800ff067b82 */ /* 0x000ea20000000a00 */
[----:B------:R-:W-:Y:S01]  /*0030*/  ULDC.64 UR4, c[0x0][0x208] ;  /* 0x0000820000047ab9 */ /* 0x000fe20000000a00 */
[----:B------:R-:W3:Y:S06]  /*0040*/  S2R R5, SR_CTAID.X ;  /* 0x0000000000057919 */ /* 0x000eec0000002500 */
[----:B------:R-:W4:Y:S08]  /*0050*/  LDC.64 R8, c[0x0][0x228] ;  /* 0x00008a00ff087b82 */ /* 0x000f300000000a00 */
[----:B------:R-:W5:Y:S01]  /*0060*/  LDC.64 R10, c[0x0][0x230] ;  /* 0x00008c00ff0a7b82 */ /* 0x000f620000000a00 */
[----:B-1----:R-:W-:-:S02]  /*0070*/  SHF.L.U32 R0, R0, 0x1, RZ ;  /* 0x0000000100007819 */ /* 0x002fc400000006ff */
[----:B---3--:R-:W-:Y:S02]  /*0080*/  SHF.R.S32.HI R3, RZ, 0x17, R5 ;  /* 0x00000017ff037819 */ /* 0x008fe40000011405 */
[----:B------:R-:W-:Y:S02]  /*0090*/  LOP3.LUT R0, R0, 0xfe, RZ, 0xc0, !PT ;  /* 0x000000fe00007812 */ /* 0x000fe400078ec0ff */
[----:B------:R-:W-:Y:S02]  /*00a0*/  SGXT R3, R3, 0x1 ;  /* 0x000000010303781a */ /* 0x000fe40000000200 */
[----:B------:R-:W-:Y:S02]  /*00b0*/  LEA R0, R5, R0, 0x8 ;  /* 0x0000000005007211 */ /* 0x000fe400078e40ff */
[----:B------:R-:W1:Y:S02]  /*00c0*/  LDC.64 R4, c[0x0][0x218] ;  /* 0x00008600ff047b82 */ /* 0x000e640000000a00 */
[----:B------:R-:W-:-:S04]  /*00d0*/  LEA.HI R3, R3, R0, RZ, 0x4 ;  /* 0x0000000003037211 */ /* 0x000fc800078f20ff */
[--C-:B------:R-:W-:Y:S02]  /*00e0*/  SHF.R.S32.HI R2, RZ, 0x4, R3.reuse ;  /* 0x00000004ff027819 */ /* 0x100fe40000011403 */
[----:B------:R-:W-:-:S04]  /*00f0*/  SHF.R.S32.HI R3, RZ, 0x1f, R3 ;  /* 0x0000001fff037819 */ /* 0x000fc80000011403 */
[----:B------:R-:W-:-:S04]  /*0100*/  LEA.HI R3, R3, R2, RZ, 0xa ;  /* 0x0000000203037211 */ /* 0x000fc800078f50ff */
[----:B------:R-:W-:-:S04]  /*0110*/  LOP3.LUT R3, R3, 0xfffffc00, RZ, 0xc0, !PT ;  /* 0xfffffc0003037812 */ /* 0x000fc800078ec0ff */
[----:B------:R-:W-:Y:S02]  /*0120*/  IADD3 R13, R2, -R3, RZ ;  /* 0x80000003020d7210 */ /* 0x000fe40007ffe0ff */
[----:B------:R-:W3:Y:S03]  /*0130*/  LDC.64 R2, c[0x0][0x210] ;  /* 0x00008400ff027b82 */ /* 0x000ee60000000a00 */
[----:B--2---:R-:W-:-:S06]  /*0140*/  IMAD.WIDE R6, R13, 0x4, R6 ;  /* 0x000000040d067825 */ /* 0x004fcc00078e0206 */
[----:B------:R-:W2:Y:S01]  /*0150*/  LDG.E.EL R6, desc[UR4][R6.64] ;  /* 0x0000000406067981 */ /* 0x000ea2000c2e1900 */
[----:B-1----:R-:W-:-:S05]  /*0160*/  IMAD.WIDE R4, R13, 0x4, R4 ;  /* 0x000000040d047825 */ /* 0x002fca00078e0204 */
[----:B------:R1:W2:Y:S01]  /*0170*/  LDG.E.EL R12, desc[UR4][R4.64] ;  /* 0x00000004040c7981 */ /* 0x0002a2000c2e1900 */
[----:B---3--:R-:W-:Y:S01]  /*0180*/  IMAD.WIDE R2, R0, 0x4, R2 ;  /* 0x0000000400027825 */ /* 0x008fe200078e0202 */
[----:B------:R-:W-:Y:S01]  /*0190*/  HFMA2.MMA R14, -RZ, RZ, 1.625, 0 ;  /* 0x3e800000ff0e7435 */ /* 0x000fe200000001ff */
[----:B-1----:R-:W1:Y:S04]  /*01a0*/  LDC.64 R4, c[0x0][0x238] ;  /* 0x00008e00ff047b82 */ /* 0x002e680000000a00 */
[----:B------:R-:W3:Y:S01]  /*01b0*/  LDG.E.64 R2, desc[UR4][R2.64] ;  /* 0x0000000402027981 */ /* 0x000ee2000c1e1b00 */
[----:B----4-:R-:W-:-:S04]  /*01c0*/  IMAD.WIDE R8, R13, 0x4, R8 ;  /* 0x000000040d087825 */ /* 0x010fc800078e0208 */
[----:B-----5:R-:W-:Y:S02]  /*01d0*/  IMAD.WIDE R10, R13, 0x4, R10 ;  /* 0x000000040d0a7825 */ /* 0x020fe400078e020a */
[----:B------:R-:W4:Y:S04]  /*01e0*/  LDG.E.EL R8, desc[UR4][R8.64] ;  /* 0x0000000408087981 */ /* 0x000f28000c2e1900 */
[----:B------:R-:W4:Y:S01]  /*01f0*/  LDG.E.EL R11, desc[UR4][R10.64] ;  /* 0x000000040a0b7981 */ /* 0x000f22000c2e1900 */
[----:B-1----:R-:W-:-:S04]  /*0200*/  IMAD.WIDE R4, R0, 0x4, R4 ;  /* 0x0000000400047825 */ /* 0x002fc800078e0204 */
[----:B--2---:R-:W-:-:S04]  /*0210*/  FADD R6, R6, 9.9999997473787516356e-06 ;  /* 0x3727c5ac06067421 */ /* 0x004fc80000000000 */
[----:B------:R-:W1:Y:S02]  /*0220*/  MUFU.SQRT R7, R6 ;  /* 0x0000000600077308 */ /* 0x000e640000002000 */
[C---:B-1----:R-:W-:Y:S02]  /*0230*/  FSETP.GT.AND P0, PT, R7.reuse, 8.50705917302346158658e+37, PT ;  /* 0x7e8000000700780b */ /* 0x042fe40003f04000 */
[----:B------:R-:W-:-:S11]  /*0240*/  FSETP.GEU.AND P1, PT, R7, 1.175494350822287508e-38, PT ;  /* 0x008000000700780b */ /* 0x000fd60003f2e000 */
[----:B------:R-:W-:-:S04]  /*0250*/  @P0 FMUL R7, R7, 0.25 ;  /* 0x3e80000007070820 */ /* 0x000fc80000400000 */
[----:B------:R-:W-:-:S06]  /*0260*/  @!P1 FMUL R7, R7, 16777216 ;  /* 0x4b80000007079820 */ /* 0x000fcc0000400000 */
[----:B------:R-:W1:Y:S01]  /*0270*/  MUFU.RCP R7, R7 ;  /* 0x0000000700077308 */ /* 0x000e620000001000 */
[----:B------:R-:W-:Y:S01]  /*0280*/  FSEL R14, R14, 1, P0 ;  /* 0x3f8000000e0e7808 */ /* 0x000fe20000000000 */
[----:B---3--:R-:W-:-:S04]  /*0290*/  FADD R2, R2, -R12 ;  /* 0x8000000c02027221 */ /* 0x008fc80000000000 */
[----:B------:R-:W-:Y:S01]  /*02a0*/  @!P1 FMUL R14, R14, 16777216 ;  /* 0x4b8000000e0e9820 */ /* 0x000fe20000400000 */
[----:B------:R-:W-:-:S03]  /*02b0*/  FADD R3, R3, -R12 ;  /* 0x8000000c03037221 */ /* 0x000fc60000000000 */
[----:B-1----:R-:W-:-:S04]  /*02c0*/  FMUL R14, R7, R14 ;  /* 0x0000000e070e7220 */ /* 0x002fc80000400000 */
[-C--:B------:R-:W-:Y:S01]  /*02d0*/  FMUL R2, R2, R14.reuse ;  /* 0x0000000e02027220 */ /* 0x080fe20000400000 */
[----:B------:R-:W-:-:S03]  /*02e0*/  FMUL R14, R3, R14 ;  /* 0x0000000e030e7220 */ /* 0x000fc60000400000 */
[C-C-:B----4-:R-:W-:Y:S01]  /*02f0*/  FFMA R2, R8.reuse, R2, R11.reuse ;  /* 0x0000000208027223 */ /* 0x150fe2000000000b */
[----:B------:R-:W-:-:S04]  /*0300*/  FFMA R14, R8, R14, R11 ;  /* 0x0000000e080e7223 */ /* 0x000fc8000000000b */
[----:B------:R-:W-:Y:S02]  /*0310*/  FSETP.GEU.AND P0, PT, R2, RZ, PT ;  /* 0x000000ff0200720b */ /* 0x000fe40003f0e000 */
[----:B------:R-:W-:Y:S02]  /*0320*/  FSETP.GEU.AND P1, PT, R14, RZ, PT ;  /* 0x000000ff0e00720b */ /* 0x000fe40003f2e000 */
[----:B------:R-:W-:Y:S02]  /*0330*/  FSEL R2, R2, RZ, P0 ;  /* 0x000000ff02027208 */ /* 0x000fe40000000000 */
[----:B------:R-:W-:-:S05]  /*0340*/  FSEL R3, R14, RZ, P1 ;  /* 0x000000ff0e037208 */ /* 0x000fca0000800000 */
[----:B------:R-:W-:Y:S01]  /*0350*/  STG.E.64 desc[UR4][R4.64], R2 ;  /* 0x0000000204007986 */ /* 0x000fe2000c101b04 */
[----:B------:R-:W-:Y:S05]  /*0360*/  EXIT ;  /* 0x000000000000794d */ /* 0x000fea0003800000 */
.L_x_0:
[----:B------:R-:W-:-:S00]  /*0370*/  BRA `(.L_x_0) ;  /* 0xfffffffc00fc7947 */ /* 0x000fc0000383ffff */
[----:B------:R-:W-:-:S00]  /*0380*/  NOP ;  /* 0x0000000000007918 */ /* 0x000fc00000000000 */
[----:B------:R-:W-:-:S00]  /*0390*/  NOP ;  /* 0x0000000000007918 */ /* 0x000fc00000000000 */
[----:B------:R-:W-:-:S00]  /*03a0*/  NOP ;  /* 0x0000000000007918 */ /* 0x000fc00000000000 */
[----:B------:R-:W-:-:S00]  /*03b0*/  NOP ;  /* 0x0000000000007918 */ /* 0x000fc00000000000 */
[----:B------:R-:W-:-:S00]  /*03c0*/  NOP ;  /* 0x0000000000007918 */ /* 0x000fc00000000000 */
[----:B------:R-:W-:-:S00]  /*03d0*/  NOP ;  /* 0x0000000000007918 */ /* 0x000fc00000000000 */
[----:B------:R-:W-:-:S00]  /*03e0*/  NOP ;  /* 0x0000000000007918 */ /* 0x000fc00000000000 */
[----:B------:R-:W-:-:S00]  /*03f0*/  NOP ;  /* 0x0000000000007918 */ /* 0x000fc00000000000 */
.L_x_1:


//--------------------- .nv.global.init           --------------------------
	.section	.nv.global.init,"aw",@progbits
.nv.global.init:
	.type		_$_str,@object
	.size		_$_str,(_$_str_$_2 - _$_str)
_$_str:
        /*0000*/ 	.byte	0x5f, 0x5f, 0x43, 0x55, 0x44, 0x41, 0x5f, 0x46, 0x54, 0x5a, 0x00
	.type		_$_str_$_2,@object
	.size		_$_str_$_2,(.L_1 - _$_str_$_2)
_$_str_$_2:
        /*000b*/ 	.byte	0x5f, 0x5f, 0x43, 0x55, 0x44, 0x41, 0x5f, 0x50, 0x52, 0x45, 0x43, 0x5f, 0x53, 0x51, 0x52, 0x54
        /*001b*/ 	.byte	0x00
.L_1:


//--------------------- .nv.constant0.triton_poi_fused__native_batch_norm_legit_no_training_relu_24 --------------------------
	.section	.nv.constant0.triton_poi_fused__native_batch_norm_legit_no_training_relu_24,"a",@progbits
	.sectionflags	@""
	.align	4
.nv.constant0.triton_poi_fused__native_batch_norm_legit_no_training_relu_24:
	.zero		580
